//
// Generated by NVIDIA NVVM Compiler
//
// Compiler Build ID: CL-36424714
// Cuda compilation tools, release 13.0, V13.0.88
// Based on NVVM 20.0.0
//

.version 9.0
.target sm_100
.address_size 64

	// .globl	_Z9block_sumPKfPfm
// _ZZ9block_sumPKfPfmE5sdata has been demoted

.visible .entry _Z9block_sumPKfPfm(
	.param .u64 .ptr .align 1 _Z9block_sumPKfPfm_param_0,
	.param .u64 .ptr .align 1 _Z9block_sumPKfPfm_param_1,
	.param .u64 _Z9block_sumPKfPfm_param_2
)
{
	.reg .pred 	%p<5>;
	.reg .b32 	%r<16>;
	.reg .b32 	%f<7>;
	.reg .b64 	%rd<7>;
	// demoted variable
	.shared .align 4 .b8 _ZZ9block_sumPKfPfmE5sdata[4096];
	ld.param.u64 	%rd2, [_Z9block_sumPKfPfm_param_0];
	ld.param.u64 	%rd1, [_Z9block_sumPKfPfm_param_1];
	cvta.to.global.u64 	%rd3, %rd2;
	mov.u32 	%r15, %ntid.x;
	mov.u32 	%r2, %tid.x;
	mov.u32 	%r7, %ctaid.x;
	mad.lo.s32 	%r8, %r15, %r7, %r2;
	mul.wide.s32 	%rd4, %r8, 4;
	add.s64 	%rd5, %rd3, %rd4;
	ld.global.f32 	%f1, [%rd5];
	shl.b32 	%r9, %r2, 2;
	mov.u32 	%r10, _ZZ9block_sumPKfPfmE5sdata;
	add.s32 	%r3, %r10, %r9;
	st.shared.f32 	[%r3], %f1;
	bar.sync 	0;
	setp.eq.s32 	%p1, %r15, 1;
	@%p1 bra 	$L__BB0_5;
	not.b32 	%r4, %r2;
$L__BB0_2:
	shr.u32 	%r6, %r15, 1;
	setp.ge.u32 	%p2, %r2, %r6;
	@%p2 bra 	$L__BB0_4;
	add.s32 	%r11, %r15, %r4;
	shl.b32 	%r12, %r11, 2;
	add.s32 	%r14, %r10, %r12;
	ld.shared.f32 	%f2, [%r14];
	ld.shared.f32 	%f3, [%r3];
	add.f32 	%f4, %f2, %f3;
	st.shared.f32 	[%r3], %f4;
$L__BB0_4:
	bar.sync 	0;
	setp.ne.s32 	%p3, %r6, 1;
	mov.u32 	%r15, %r6;
	@%p3 bra 	$L__BB0_2;
$L__BB0_5:
	setp.ne.s32 	%p4, %r2, 0;
	@%p4 bra 	$L__BB0_7;
	ld.shared.f32 	%f5, [_ZZ9block_sumPKfPfmE5sdata];
	cvta.to.global.u64 	%rd6, %rd1;
	atom.global.add.f32 	%f6, [%rd6], %f5;
$L__BB0_7:
	ret;

}


// ===== COMPILED SASS (sm_100) =====

	.target	sm_100

	.elftype	@"ET_EXEC"


//--------------------- .note.nv.tkinfo           --------------------------
	.section	.note.nv.tkinfo,"",@"SHT_NOTE"
	.sectionflags	@"SHF_NOTE_NV_TKINFO"
	.tkinfo
        /*0018*/ 	.word	0x00000002
        /*0030*/ 	.string	""
        /*0030*/ 	.string	"ptxas"
        /*0030*/ 	.string	"Cuda compilation tools, release 13.0, V13.0.88"
        /*0030*/ 	.string	"Build cuda_13.0.r13.0/compiler.36424714_0"
        /*0030*/ 	.string	"-arch sm_100 -m 64 "



//--------------------- .note.nv.cuinfo           --------------------------
	.section	.note.nv.cuinfo,"",@"SHT_NOTE"
	.sectionflags	@"SHF_NOTE_NV_CUINFO"
        /*0018*/ 	.short	0x0002
        /*001a*/ 	.short	0x0064
        /*001c*/ 	.short	0x0082
	.zero		2


//--------------------- .nv.info                  --------------------------
	.section	.nv.info,"",@"SHT_CUDA_INFO"
	.align	4


	//----- nvinfo : EIATTR_REGCOUNT
	.align		4
        /*0000*/ 	.byte	0x04, 0x2f
        /*0002*/ 	.short	(.L_1 - .L_0)
	.align		4
.L_0:
        /*0004*/ 	.word	index@(_Z9block_sumPKfPfm)
        /*0008*/ 	.word	0x00000009


	//----- nvinfo : EIATTR_FRAME_SIZE
	.align		4
.L_1:
        /*000c*/ 	.byte	0x04, 0x11
        /*000e*/ 	.short	(.L_3 - .L_2)
	.align		4
.L_2:
        /*0010*/ 	.word	index@(_Z9block_sumPKfPfm)
        /*0014*/ 	.word	0x00000000


	//----- nvinfo : EIATTR_MIN_STACK_SIZE
	.align		4
.L_3:
        /*0018*/ 	.byte	0x04, 0x12
        /*001a*/ 	.short	(.L_5 - .L_4)
	.align		4
.L_4:
        /*001c*/ 	.word	index@(_Z9block_sumPKfPfm)
        /*0020*/ 	.word	0x00000000
.L_5:


//--------------------- .nv.compat                --------------------------
	.section	.nv.compat,"",@"SHT_CUDA_COMPAT_INFO"
	.align	4
        /*0000*/ 	.byte	0x02, 0x09, 0x00, 0x00, 0x02, 0x02, 0x01, 0x00, 0x02, 0x05, 0x05, 0x00, 0x03, 0x07, 0x01, 0x01
        /*0010*/ 	.byte	0x02, 0x03, 0x00, 0x00, 0x02, 0x06, 0x01, 0x00, 0x04, 0x0b, 0x08, 0x00, 0x09, 0x00, 0x00, 0x00
        /*0020*/ 	.byte	0x00, 0x00, 0x00, 0x00


//--------------------- .nv.info._Z9block_sumPKfPfm --------------------------
	.section	.nv.info._Z9block_sumPKfPfm,"",@"SHT_CUDA_INFO"
	.sectionflags	@""
	.align	4


	//----- nvinfo : EIATTR_CUDA_API_VERSION
	.align		4
        /*0000*/ 	.byte	0x04, 0x37
        /*0002*/ 	.short	(.L_7 - .L_6)
.L_6:
        /*0004*/ 	.word	0x00000082


	//----- nvinfo : EIATTR_KPARAM_INFO
	.align		4
.L_7:
        /*0008*/ 	.byte	0x04, 0x17
        /*000a*/ 	.short	(.L_9 - .L_8)
.L_8:
        /*000c*/ 	.word	0x00000000
        /*0010*/ 	.short	0x0002
        /*0012*/ 	.short	0x0010
        /*0014*/ 	.byte	0x00, 0xf0, 0x21, 0x00


	//----- nvinfo : EIATTR_KPARAM_INFO
	.align		4
.L_9:
        /*0018*/ 	.byte	0x04, 0x17
        /*001a*/ 	.short	(.L_11 - .L_10)
.L_10:
        /*001c*/ 	.word	0x00000000
        /*0020*/ 	.short	0x0001
        /*0022*/ 	.short	0x0008
        /*0024*/ 	.byte	0x00, 0xf5, 0x21, 0x00


	//----- nvinfo : EIATTR_KPARAM_INFO
	.align		4
.L_11:
        /*0028*/ 	.byte	0x04, 0x17
        /*002a*/ 	.short	(.L_13 - .L_12)
.L_12:
        /*002c*/ 	.word	0x00000000
        /*0030*/ 	.short	0x0000
        /*0032*/ 	.short	0x0000
        /*0034*/ 	.byte	0x00, 0xf5, 0x21, 0x00


	//----- nvinfo : EIATTR_SPARSE_MMA_MASK
	.align		4
.L_13:
        /*0038*/ 	.byte	0x03, 0x50
        /*003a*/ 	.short	0x0000


	//----- nvinfo : EIATTR_MAXREG_COUNT
	.align		4
        /*003c*/ 	.byte	0x03, 0x1b
        /*003e*/ 	.short	0x00ff


	//----- nvinfo : EIATTR_NUM_BARRIERS
	.align		4
        /*0040*/ 	.byte	0x02, 0x4c
        /*0042*/ 	.byte	0x01
	.zero		1


	//----- nvinfo : EIATTR_MERCURY_ISA_VERSION
	.align		4
        /*0044*/ 	.byte	0x03, 0x5f
        /*0046*/ 	.short	0x0101


	//----- nvinfo : EIATTR_VRC_CTA_INIT_COUNT
	.align		4
        /*0048*/ 	.byte	0x02, 0x4a
	.zero		1
	.zero		1


	//----- nvinfo : EIATTR_EXIT_INSTR_OFFSETS
	.align		4
        /*004c*/ 	.byte	0x04, 0x1c
        /*004e*/ 	.short	(.L_15 - .L_14)


	//   ....[0]....
.L_14:
        /*0050*/ 	.word	0x00000200


	//   ....[1]....
        /*0054*/ 	.word	0x00000270


	//----- nvinfo : EIATTR_CBANK_PARAM_SIZE
	.align		4
.L_15:
        /*0058*/ 	.byte	0x03, 0x19
        /*005a*/ 	.short	0x0018


	//----- nvinfo : EIATTR_PARAM_CBANK
	.align		4
        /*005c*/ 	.byte	0x04, 0x0a
        /*005e*/ 	.short	(.L_17 - .L_16)
	.align		4
.L_16:
        /*0060*/ 	.word	index@(.nv.constant0._Z9block_sumPKfPfm)
        /*0064*/ 	.short	0x0380
        /*0066*/ 	.short	0x0018


	//----- nvinfo : EIATTR_SW_WAR
	.align		4
.L_17:
        /*0068*/ 	.byte	0x04, 0x36
        /*006a*/ 	.short	(.L_19 - .L_18)
.L_18:
        /*006c*/ 	.word	0x00000008
.L_19:


//--------------------- .nv.callgraph             --------------------------
	.section	.nv.callgraph,"",@"SHT_CUDA_CALLGRAPH"
	.align	4
	.sectionentsize	8
	.align		4
        /*0000*/ 	.word	0x00000000
	.align		4
        /*0004*/ 	.word	0xffffffff
	.align		4
        /*0008*/ 	.word	0x00000000
	.align		4
        /*000c*/ 	.word	0xfffffffe
	.align		4
        /*0010*/ 	.word	0x00000000
	.align		4
        /*0014*/ 	.word	0xfffffffd
	.align		4
        /*0018*/ 	.word	0x00000000
	.align		4
        /*001c*/ 	.word	0xfffffffc


//--------------------- .text._Z9block_sumPKfPfm  --------------------------
	.section	.text._Z9block_sumPKfPfm,"ax",@progbits
	.align	128
        .global         _Z9block_sumPKfPfm
        .type           _Z9block_sumPKfPfm,@function
        .size           _Z9block_sumPKfPfm,(.L_x_3 - _Z9block_sumPKfPfm)
        .other          _Z9block_sumPKfPfm,@"STO_CUDA_ENTRY STV_DEFAULT"
_Z9block_sumPKfPfm:
.text._Z9block_sumPKfPfm:
[----:B------:R-:W-:Y:S01]  /*0000*/  LDC R1, c[0x0][0x37c] ;  /* 0x0000df00ff017b82 */ /* 0x000fe20000000800 */
[----:B------:R-:W0:Y:S07]  /*0010*/  S2R R4, SR_TID.X ;  /* 0x0000000000047919 */ /* 0x000e2e0000002100 */
[----:B------:R-:W1:Y:S01]  /*0020*/  LDC.64 R2, c[0x0][0x380] ;  /* 0x0000e000ff027b82 */ /* 0x000e620000000a00 */
[----:B------:R-:W0:Y:S01]  /*0030*/  LDCU UR6, c[0x0][0x360] ;  /* 0x00006c00ff0677ac */ /* 0x000e220008000800 */
[----:B------:R-:W0:Y:S01]  /*0040*/  S2R R5, SR_CTAID.X ;  /* 0x0000000000057919 */ /* 0x000e220000002500 */
[----:B------:R-:W2:Y:S01]  /*0050*/  LDCU.64 UR8, c[0x0][0x358] ;  /* 0x00006b00ff0877ac */ /* 0x000ea20008000a00 */
[----:B0-----:R-:W-:-:S04]  /*0060*/  IMAD R5, R5, UR6, R4 ;  /* 0x0000000605057c24 */ /* 0x001fc8000f8e0204 */
[----:B-1----:R-:W-:-:S06]  /*0070*/  IMAD.WIDE R2, R5, 0x4, R2 ;  /* 0x0000000405027825 */ /* 0x002fcc00078e0202 */
[----:B--2---:R-:W2:Y:S01]  /*0080*/  LDG.E R2, desc[UR8][R2.64] ;  /* 0x0000000802027981 */ /* 0x004ea2000c1e1900 */
[----:B------:R-:W0:Y:S01]  /*0090*/  S2UR UR5, SR_CgaCtaId ;  /* 0x00000000000579c3 */ /* 0x000e220000008800 */
[----:B------:R-:W-:Y:S01]  /*00a0*/  UMOV UR4, 0x400 ;  /* 0x0000040000047882 */ /* 0x000fe20000000000 */
[----:B------:R-:W-:Y:S01]  /*00b0*/  UISETP.NE.AND UP0, UPT, UR6, 0x1, UPT ;  /* 0x000000010600788c */ /* 0x000fe2000bf05270 */
[----:B------:R-:W-:Y:S01]  /*00c0*/  ISETP.NE.AND P1, PT, R4, RZ, PT ;  /* 0x000000ff0400720c */ /* 0x000fe20003f25270 */
[----:B0-----:R-:W-:-:S06]  /*00d0*/  ULEA UR4, UR5, UR4, 0x18 ;  /* 0x0000000405047291 */ /* 0x001fcc000f8ec0ff */
[----:B------:R-:W-:-:S05]  /*00e0*/  LEA R5, R4, UR4, 0x2 ;  /* 0x0000000404057c11 */ /* 0x000fca000f8e10ff */
[----:B--2---:R0:W-:Y:S01]  /*00f0*/  STS [R5], R2 ;  /* 0x0000000205007388 */ /* 0x0041e20000000800 */
[----:B------:R-:W-:Y:S06]  /*0100*/  BAR.SYNC.DEFER_BLOCKING 0x0 ;  /* 0x0000000000007b1d */ /* 0x000fec0000010000 */
[----:B------:R-:W-:Y:S05]  /*0110*/  BRA.U !UP0, `(.L_x_0) ;  /* 0x0000000108387547 */ /* 0x000fea000b800000 */
[----:B------:R-:W-:Y:S01]  /*0120*/  LOP3.LUT R6, RZ, R4, RZ, 0x33, !PT ;  /* 0x00000004ff067212 */ /* 0x000fe200078e33ff */
[----:B------:R-:W-:-:S06]  /*0130*/  UMOV UR5, UR6 ;  /* 0x0000000600057c82 */ /* 0x000fcc0008000000 */
.L_x_1:
[----:B------:R-:W-:-:S04]  /*0140*/  USHF.R.U32.HI UR6, URZ, 0x1, UR5 ;  /* 0x00000001ff067899 */ /* 0x000fc80008011605 */
[----:B------:R-:W-:Y:S02]  /*0150*/  UISETP.NE.AND UP0, UPT, UR6, 0x1, UPT ;  /* 0x000000010600788c */ /* 0x000fe4000bf05270 */
[----:B------:R-:W-:-:S13]  /*0160*/  ISETP.GE.U32.AND P0, PT, R4, UR6, PT ;  /* 0x0000000604007c0c */ /* 0x000fda000bf06070 */
[----:B------:R-:W-:Y:S01]  /*0170*/  @!P0 VIADD R0, R6, UR5 ;  /* 0x0000000506008c36 */ /* 0x000fe20008000000 */
[----:B------:R-:W-:Y:S01]  /*0180*/  @!P0 LDS R3, [R5] ;  /* 0x0000000005038984 */ /* 0x000fe20000000800 */
[----:B------:R-:W-:-:S03]  /*0190*/  UMOV UR5, UR6 ;  /* 0x0000000600057c82 */ /* 0x000fc60008000000 */
[----:B------:R-:W-:-:S06]  /*01a0*/  @!P0 LEA R0, R0, UR4, 0x2 ;  /* 0x0000000400008c11 */ /* 0x000fcc000f8e10ff */
[----:B------:R-:W0:Y:S02]  /*01b0*/  @!P0 LDS R0, [R0] ;  /* 0x0000000000008984 */ /* 0x000e240000000800 */
[----:B01----:R-:W-:-:S05]  /*01c0*/  @!P0 FADD R2, R0, R3 ;  /* 0x0000000300028221 */ /* 0x003fca0000000000 */
[----:B------:R1:W-:Y:S01]  /*01d0*/  @!P0 STS [R5], R2 ;  /* 0x0000000205008388 */ /* 0x0003e20000000800 */
[----:B------:R-:W-:Y:S06]  /*01e0*/  BAR.SYNC.DEFER_BLOCKING 0x0 ;  /* 0x0000000000007b1d */ /* 0x000fec0000010000 */
[----:B------:R-:W-:Y:S05]  /*01f0*/  BRA.U UP0, `(.L_x_1) ;  /* 0xfffffffd00d07547 */ /* 0x000fea000b83ffff */
.L_x_0:
[----:B------:R-:W-:Y:S05]  /*0200*/  @P1 EXIT ;  /* 0x000000000000194d */ /* 0x000fea0003800000 */
[----:B------:R-:W2:Y:S01]  /*0210*/  S2UR UR5, SR_CgaCtaId ;  /* 0x00000000000579c3 */ /* 0x000ea20000008800 */
[----:B------:R-:W-:-:S07]  /*0220*/  UMOV UR4, 0x400 ;  /* 0x0000040000047882 */ /* 0x000fce0000000000 */
[----:B01----:R-:W0:Y:S01]  /*0230*/  LDC.64 R2, c[0x0][0x388] ;  /* 0x0000e200ff027b82 */ /* 0x003e220000000a00 */
[----:B--2---:R-:W-:-:S09]  /*0240*/  ULEA UR4, UR5, UR4, 0x18 ;  /* 0x0000000405047291 */ /* 0x004fd2000f8ec0ff */
[----:B------:R-:W0:Y:S04]  /*0250*/  LDS R5, [UR4] ;  /* 0x00000004ff057984 */ /* 0x000e280008000800 */
[----:B0-----:R-:W-:Y:S01]  /*0260*/  REDG.E.ADD.F32.FTZ.RN.STRONG.GPU desc[UR8][R2.64], R5 ;  /* 0x00000005020079a6 */ /* 0x001fe2000c12f308 */
[----:B------:R-:W-:Y:S05]  /*0270*/  EXIT ;  /* 0x000000000000794d */ /* 0x000fea0003800000 */
.L_x_2:
[----:B------:R-:W-:-:S00]  /*0280*/  BRA `(.L_x_2) ;  /* 0xfffffffc00fc7947 */ /* 0x000fc0000383ffff */
[----:B------:R-:W-:-:S00]  /*0290*/  NOP ;  /* 0x0000000000007918 */ /* 0x000fc00000000000 */
        /* <DEDUP_REMOVED lines=14> */
.L_x_3:


//--------------------- .nv.shared._Z9block_sumPKfPfm --------------------------
	.section	.nv.shared._Z9block_sumPKfPfm,"aw",@nobits
	.sectionflags	@""
	.align	4
.nv.shared._Z9block_sumPKfPfm:
	.zero		5120


//--------------------- .nv.shared.reserved.0     --------------------------
	.section	.nv.shared.reserved.0,"aw",@nobits
	.weak		__nv_reservedSMEM_offset_0_alias
	.size		__nv_reservedSMEM_offset_0_alias, 0, 64
	.other		__nv_reservedSMEM_offset_0_alias,@"STO_CUDA_RESERVED_SHARED STV_DEFAULT"
__nv_reservedSMEM_offset_0_alias:
	.zero		0
	.zero		64


//--------------------- .nv.constant0._Z9block_sumPKfPfm --------------------------
	.section	.nv.constant0._Z9block_sumPKfPfm,"a",@progbits
	.sectionflags	@""
	.align	4
.nv.constant0._Z9block_sumPKfPfm:
	.zero		920


//--------------------- SYMBOLS --------------------------

	.type		.nv.reservedSmem.offset0,@object
	.size		.nv.reservedSmem.offset0,0x4
	.type		.nv.reservedSmem.cap,@object
	.size		.nv.reservedSmem.cap,0x4
